//
// Generated by NVIDIA NVVM Compiler
//
// Compiler Build ID: CL-36424714
// Cuda compilation tools, release 13.0, V13.0.88
// Based on NVVM 20.0.0
//

.version 9.0
.target sm_100
.address_size 64

	// .globl	_ZN6matmul5helloEv
.extern .func  (.param .b32 func_retval0) vprintf
(
	.param .b64 vprintf_param_0,
	.param .b64 vprintf_param_1
)
;
.global .align 1 .b8 $str[18] = {114, 111, 119, 58, 32, 37, 100, 44, 32, 99, 111, 108, 58, 32, 37, 100, 10};

.visible .entry _ZN6matmul5helloEv()
{
	.local .align 8 .b8 	__local_depot0[8];
	.reg .b64 	%SP;
	.reg .b64 	%SPL;
	.reg .b32 	%r<11>;
	.reg .b64 	%rd<5>;

	mov.u64 	%SPL, __local_depot0;
	cvta.local.u64 	%SP, %SPL;
	add.u64 	%rd1, %SP, 0;
	add.u64 	%rd2, %SPL, 0;
	mov.u32 	%r1, %ctaid.x;
	mov.u32 	%r2, %ntid.x;
	mov.u32 	%r3, %tid.x;
	mad.lo.s32 	%r4, %r1, %r2, %r3;
	mov.u32 	%r5, %ctaid.y;
	mov.u32 	%r6, %ntid.y;
	mov.u32 	%r7, %tid.y;
	mad.lo.s32 	%r8, %r5, %r6, %r7;
	st.local.v2.u32 	[%rd2], {%r8, %r4};
	mov.u64 	%rd3, $str;
	cvta.global.u64 	%rd4, %rd3;
	{ // callseq 0, 0
	.param .b64 param0;
	st.param.b64 	[param0], %rd4;
	.param .b64 param1;
	st.param.b64 	[param1], %rd1;
	.param .b32 retval0;
	call.uni (retval0), 
	vprintf, 
	(
	param0, 
	param1
	);
	ld.param.b32 	%r9, [retval0];
	} // callseq 0
	ret;

}
	// .globl	_ZN6matmul5naiveEPKfS1_Pf
.visible .entry _ZN6matmul5naiveEPKfS1_Pf(
	.param .u64 .ptr .align 1 _ZN6matmul5naiveEPKfS1_Pf_param_0,
	.param .u64 .ptr .align 1 _ZN6matmul5naiveEPKfS1_Pf_param_1,
	.param .u64 .ptr .align 1 _ZN6matmul5naiveEPKfS1_Pf_param_2
)
{
	.reg .pred 	%p<2>;
	.reg .b32 	%r<33>;
	.reg .b32 	%f<52>;
	.reg .b64 	%rd<43>;

	ld.param.u64 	%rd4, [_ZN6matmul5naiveEPKfS1_Pf_param_0];
	ld.param.u64 	%rd5, [_ZN6matmul5naiveEPKfS1_Pf_param_1];
	ld.param.u64 	%rd3, [_ZN6matmul5naiveEPKfS1_Pf_param_2];
	cvta.to.global.u64 	%rd1, %rd5;
	cvta.to.global.u64 	%rd2, %rd4;
	mov.u32 	%r6, %ctaid.x;
	mov.u32 	%r7, %ntid.x;
	mov.u32 	%r8, %tid.x;
	mad.lo.s32 	%r1, %r6, %r7, %r8;
	mov.u32 	%r9, %ctaid.y;
	mov.u32 	%r10, %ntid.y;
	mov.u32 	%r11, %tid.y;
	mad.lo.s32 	%r12, %r9, %r10, %r11;
	shl.b32 	%r2, %r12, 12;
	mov.f32 	%f51, 0f00000000;
	mov.b32 	%r32, 0;
$L__BB1_1:
	add.s32 	%r13, %r2, %r32;
	mul.wide.u32 	%rd6, %r13, 4;
	add.s64 	%rd7, %rd2, %rd6;
	ld.global.f32 	%f4, [%rd7];
	shl.b32 	%r14, %r32, 12;
	add.s32 	%r15, %r14, %r1;
	mul.wide.u32 	%rd8, %r15, 4;
	add.s64 	%rd9, %rd1, %rd8;
	ld.global.f32 	%f5, [%rd9];
	fma.rn.f32 	%f6, %f4, %f5, %f51;
	ld.global.f32 	%f7, [%rd7+4];
	add.s32 	%r16, %r15, 4096;
	mul.wide.u32 	%rd10, %r16, 4;
	add.s64 	%rd11, %rd1, %rd10;
	ld.global.f32 	%f8, [%rd11];
	fma.rn.f32 	%f9, %f7, %f8, %f6;
	ld.global.f32 	%f10, [%rd7+8];
	add.s32 	%r17, %r15, 8192;
	mul.wide.u32 	%rd12, %r17, 4;
	add.s64 	%rd13, %rd1, %rd12;
	ld.global.f32 	%f11, [%rd13];
	fma.rn.f32 	%f12, %f10, %f11, %f9;
	ld.global.f32 	%f13, [%rd7+12];
	add.s32 	%r18, %r15, 12288;
	mul.wide.u32 	%rd14, %r18, 4;
	add.s64 	%rd15, %rd1, %rd14;
	ld.global.f32 	%f14, [%rd15];
	fma.rn.f32 	%f15, %f13, %f14, %f12;
	ld.global.f32 	%f16, [%rd7+16];
	add.s32 	%r19, %r15, 16384;
	mul.wide.u32 	%rd16, %r19, 4;
	add.s64 	%rd17, %rd1, %rd16;
	ld.global.f32 	%f17, [%rd17];
	fma.rn.f32 	%f18, %f16, %f17, %f15;
	ld.global.f32 	%f19, [%rd7+20];
	add.s32 	%r20, %r15, 20480;
	mul.wide.u32 	%rd18, %r20, 4;
	add.s64 	%rd19, %rd1, %rd18;
	ld.global.f32 	%f20, [%rd19];
	fma.rn.f32 	%f21, %f19, %f20, %f18;
	ld.global.f32 	%f22, [%rd7+24];
	add.s32 	%r21, %r15, 24576;
	mul.wide.u32 	%rd20, %r21, 4;
	add.s64 	%rd21, %rd1, %rd20;
	ld.global.f32 	%f23, [%rd21];
	fma.rn.f32 	%f24, %f22, %f23, %f21;
	ld.global.f32 	%f25, [%rd7+28];
	add.s32 	%r22, %r15, 28672;
	mul.wide.u32 	%rd22, %r22, 4;
	add.s64 	%rd23, %rd1, %rd22;
	ld.global.f32 	%f26, [%rd23];
	fma.rn.f32 	%f27, %f25, %f26, %f24;
	ld.global.f32 	%f28, [%rd7+32];
	add.s32 	%r23, %r15, 32768;
	mul.wide.u32 	%rd24, %r23, 4;
	add.s64 	%rd25, %rd1, %rd24;
	ld.global.f32 	%f29, [%rd25];
	fma.rn.f32 	%f30, %f28, %f29, %f27;
	ld.global.f32 	%f31, [%rd7+36];
	add.s32 	%r24, %r15, 36864;
	mul.wide.u32 	%rd26, %r24, 4;
	add.s64 	%rd27, %rd1, %rd26;
	ld.global.f32 	%f32, [%rd27];
	fma.rn.f32 	%f33, %f31, %f32, %f30;
	ld.global.f32 	%f34, [%rd7+40];
	add.s32 	%r25, %r15, 40960;
	mul.wide.u32 	%rd28, %r25, 4;
	add.s64 	%rd29, %rd1, %rd28;
	ld.global.f32 	%f35, [%rd29];
	fma.rn.f32 	%f36, %f34, %f35, %f33;
	ld.global.f32 	%f37, [%rd7+44];
	add.s32 	%r26, %r15, 45056;
	mul.wide.u32 	%rd30, %r26, 4;
	add.s64 	%rd31, %rd1, %rd30;
	ld.global.f32 	%f38, [%rd31];
	fma.rn.f32 	%f39, %f37, %f38, %f36;
	ld.global.f32 	%f40, [%rd7+48];
	add.s32 	%r27, %r15, 49152;
	mul.wide.u32 	%rd32, %r27, 4;
	add.s64 	%rd33, %rd1, %rd32;
	ld.global.f32 	%f41, [%rd33];
	fma.rn.f32 	%f42, %f40, %f41, %f39;
	ld.global.f32 	%f43, [%rd7+52];
	add.s32 	%r28, %r15, 53248;
	mul.wide.u32 	%rd34, %r28, 4;
	add.s64 	%rd35, %rd1, %rd34;
	ld.global.f32 	%f44, [%rd35];
	fma.rn.f32 	%f45, %f43, %f44, %f42;
	ld.global.f32 	%f46, [%rd7+56];
	add.s32 	%r29, %r15, 57344;
	mul.wide.u32 	%rd36, %r29, 4;
	add.s64 	%rd37, %rd1, %rd36;
	ld.global.f32 	%f47, [%rd37];
	fma.rn.f32 	%f48, %f46, %f47, %f45;
	ld.global.f32 	%f49, [%rd7+60];
	add.s32 	%r30, %r15, 61440;
	mul.wide.u32 	%rd38, %r30, 4;
	add.s64 	%rd39, %rd1, %rd38;
	ld.global.f32 	%f50, [%rd39];
	fma.rn.f32 	%f51, %f49, %f50, %f48;
	add.s32 	%r32, %r32, 16;
	setp.ne.s32 	%p1, %r32, 4096;
	@%p1 bra 	$L__BB1_1;
	cvta.to.global.u64 	%rd40, %rd3;
	add.s32 	%r31, %r2, %r1;
	mul.wide.u32 	%rd41, %r31, 4;
	add.s64 	%rd42, %rd40, %rd41;
	st.global.f32 	[%rd42], %f51;
	ret;

}
	// .globl	_ZN6matmul14cache_blockingEPKfS1_Pf
.visible .entry _ZN6matmul14cache_blockingEPKfS1_Pf(
	.param .u64 .ptr .align 1 _ZN6matmul14cache_blockingEPKfS1_Pf_param_0,
	.param .u64 .ptr .align 1 _ZN6matmul14cache_blockingEPKfS1_Pf_param_1,
	.param .u64 .ptr .align 1 _ZN6matmul14cache_blockingEPKfS1_Pf_param_2
)
{
	.reg .b32 	%r<16>;
	.reg .b64 	%rd<5>;

	ld.param.u64 	%rd1, [_ZN6matmul14cache_blockingEPKfS1_Pf_param_2];
	mov.u32 	%r1, %ctaid.y;
	shl.b32 	%r2, %r1, 17;
	mov.u32 	%r3, %ctaid.x;
	shl.b32 	%r4, %r3, 5;
	add.s32 	%r5, %r2, %r4;
	mov.u32 	%r6, %tid.y;
	mov.u32 	%r7, %ntid.x;
	mov.u32 	%r8, %tid.x;
	mad.lo.s32 	%r9, %r6, %r7, %r8;
	bar.sync 	0;
	bar.sync 	0;
	bar.sync 	0;
	bar.sync 	0;
	bar.sync 	0;
	bar.sync 	0;
	bar.sync 	0;
	bar.sync 	0;
	bar.sync 	0;
	bar.sync 	0;
	bar.sync 	0;
	bar.sync 	0;
	bar.sync 	0;
	bar.sync 	0;
	bar.sync 	0;
	bar.sync 	0;
	bar.sync 	0;
	bar.sync 	0;
	bar.sync 	0;
	bar.sync 	0;
	bar.sync 	0;
	bar.sync 	0;
	bar.sync 	0;
	bar.sync 	0;
	bar.sync 	0;
	bar.sync 	0;
	bar.sync 	0;
	bar.sync 	0;
	bar.sync 	0;
	bar.sync 	0;
	bar.sync 	0;
	bar.sync 	0;
	bar.sync 	0;
	bar.sync 	0;
	bar.sync 	0;
	bar.sync 	0;
	bar.sync 	0;
	bar.sync 	0;
	bar.sync 	0;
	bar.sync 	0;
	bar.sync 	0;
	bar.sync 	0;
	bar.sync 	0;
	bar.sync 	0;
	bar.sync 	0;
	bar.sync 	0;
	bar.sync 	0;
	bar.sync 	0;
	bar.sync 	0;
	bar.sync 	0;
	bar.sync 	0;
	bar.sync 	0;
	bar.sync 	0;
	bar.sync 	0;
	bar.sync 	0;
	bar.sync 	0;
	bar.sync 	0;
	bar.sync 	0;
	bar.sync 	0;
	bar.sync 	0;
	bar.sync 	0;
	bar.sync 	0;
	bar.sync 	0;
	bar.sync 	0;
	bar.sync 	0;
	bar.sync 	0;
	bar.sync 	0;
	bar.sync 	0;
	bar.sync 	0;
	bar.sync 	0;
	bar.sync 	0;
	bar.sync 	0;
	bar.sync 	0;
	bar.sync 	0;
	bar.sync 	0;
	bar.sync 	0;
	bar.sync 	0;
	bar.sync 	0;
	bar.sync 	0;
	bar.sync 	0;
	bar.sync 	0;
	bar.sync 	0;
	bar.sync 	0;
	bar.sync 	0;
	bar.sync 	0;
	bar.sync 	0;
	bar.sync 	0;
	bar.sync 	0;
	bar.sync 	0;
	bar.sync 	0;
	bar.sync 	0;
	bar.sync 	0;
	bar.sync 	0;
	bar.sync 	0;
	bar.sync 	0;
	bar.sync 	0;
	bar.sync 	0;
	bar.sync 	0;
	bar.sync 	0;
	bar.sync 	0;
	bar.sync 	0;
	bar.sync 	0;
	bar.sync 	0;
	bar.sync 	0;
	bar.sync 	0;
	bar.sync 	0;
	bar.sync 	0;
	bar.sync 	0;
	bar.sync 	0;
	bar.sync 	0;
	bar.sync 	0;
	bar.sync 	0;
	bar.sync 	0;
	bar.sync 	0;
	bar.sync 	0;
	bar.sync 	0;
	bar.sync 	0;
	bar.sync 	0;
	bar.sync 	0;
	bar.sync 	0;
	bar.sync 	0;
	bar.sync 	0;
	bar.sync 	0;
	bar.sync 	0;
	bar.sync 	0;
	bar.sync 	0;
	bar.sync 	0;
	bar.sync 	0;
	bar.sync 	0;
	bar.sync 	0;
	bar.sync 	0;
	bar.sync 	0;
	bar.sync 	0;
	bar.sync 	0;
	bar.sync 	0;
	bar.sync 	0;
	bar.sync 	0;
	bar.sync 	0;
	bar.sync 	0;
	bar.sync 	0;
	bar.sync 	0;
	bar.sync 	0;
	bar.sync 	0;
	bar.sync 	0;
	bar.sync 	0;
	bar.sync 	0;
	bar.sync 	0;
	bar.sync 	0;
	bar.sync 	0;
	bar.sync 	0;
	bar.sync 	0;
	bar.sync 	0;
	bar.sync 	0;
	bar.sync 	0;
	bar.sync 	0;
	bar.sync 	0;
	bar.sync 	0;
	bar.sync 	0;
	bar.sync 	0;
	bar.sync 	0;
	bar.sync 	0;
	bar.sync 	0;
	bar.sync 	0;
	bar.sync 	0;
	bar.sync 	0;
	bar.sync 	0;
	bar.sync 	0;
	bar.sync 	0;
	bar.sync 	0;
	bar.sync 	0;
	bar.sync 	0;
	bar.sync 	0;
	bar.sync 	0;
	bar.sync 	0;
	bar.sync 	0;
	bar.sync 	0;
	bar.sync 	0;
	bar.sync 	0;
	bar.sync 	0;
	bar.sync 	0;
	bar.sync 	0;
	bar.sync 	0;
	bar.sync 	0;
	bar.sync 	0;
	bar.sync 	0;
	bar.sync 	0;
	bar.sync 	0;
	bar.sync 	0;
	bar.sync 	0;
	bar.sync 	0;
	bar.sync 	0;
	bar.sync 	0;
	bar.sync 	0;
	bar.sync 	0;
	bar.sync 	0;
	bar.sync 	0;
	bar.sync 	0;
	bar.sync 	0;
	bar.sync 	0;
	bar.sync 	0;
	bar.sync 	0;
	bar.sync 	0;
	bar.sync 	0;
	bar.sync 	0;
	bar.sync 	0;
	bar.sync 	0;
	bar.sync 	0;
	bar.sync 	0;
	bar.sync 	0;
	bar.sync 	0;
	bar.sync 	0;
	bar.sync 	0;
	bar.sync 	0;
	bar.sync 	0;
	bar.sync 	0;
	bar.sync 	0;
	bar.sync 	0;
	bar.sync 	0;
	bar.sync 	0;
	bar.sync 	0;
	bar.sync 	0;
	bar.sync 	0;
	bar.sync 	0;
	bar.sync 	0;
	bar.sync 	0;
	bar.sync 	0;
	bar.sync 	0;
	bar.sync 	0;
	bar.sync 	0;
	bar.sync 	0;
	bar.sync 	0;
	bar.sync 	0;
	bar.sync 	0;
	bar.sync 	0;
	bar.sync 	0;
	bar.sync 	0;
	bar.sync 	0;
	bar.sync 	0;
	bar.sync 	0;
	bar.sync 	0;
	bar.sync 	0;
	bar.sync 	0;
	bar.sync 	0;
	bar.sync 	0;
	bar.sync 	0;
	bar.sync 	0;
	bar.sync 	0;
	bar.sync 	0;
	bar.sync 	0;
	bar.sync 	0;
	bar.sync 	0;
	bar.sync 	0;
	bar.sync 	0;
	bar.sync 	0;
	bar.sync 	0;
	bar.sync 	0;
	and.b32  	%r10, %r9, 31;
	cvta.to.global.u64 	%rd2, %rd1;
	shl.b32 	%r11, %r9, 7;
	and.b32  	%r12, %r11, 536866816;
	or.b32  	%r13, %r5, %r10;
	add.s32 	%r14, %r13, %r12;
	mul.wide.u32 	%rd3, %r14, 4;
	add.s64 	%rd4, %rd2, %rd3;
	mov.b32 	%r15, 0;
	st.global.u32 	[%rd4], %r15;
	ret;

}


// ===== COMPILED SASS (sm_100) =====

	.target	sm_100

	.elftype	@"ET_EXEC"


//--------------------- .note.nv.tkinfo           --------------------------
	.section	.note.nv.tkinfo,"",@"SHT_NOTE"
	.sectionflags	@"SHF_NOTE_NV_TKINFO"
	.tkinfo
        /*0018*/ 	.word	0x00000002
        /*0030*/ 	.string	""
        /*0030*/ 	.string	"ptxas"
        /*0030*/ 	.string	"Cuda compilation tools, release 13.0, V13.0.88"
        /*0030*/ 	.string	"Build cuda_13.0.r13.0/compiler.36424714_0"
        /*0030*/ 	.string	"-arch sm_100 -m 64 "



//--------------------- .note.nv.cuinfo           --------------------------
	.section	.note.nv.cuinfo,"",@"SHT_NOTE"
	.sectionflags	@"SHF_NOTE_NV_CUINFO"
        /*0018*/ 	.short	0x0002
        /*001a*/ 	.short	0x0064
        /*001c*/ 	.short	0x0082
	.zero		2


//--------------------- .nv.info                  --------------------------
	.section	.nv.info,"",@"SHT_CUDA_INFO"
	.align	4


	//----- nvinfo : EIATTR_REGCOUNT
	.align		4
        /*0000*/ 	.byte	0x04, 0x2f
        /*0002*/ 	.short	(.L_2 - .L_1)
	.align		4
.L_1:
        /*0004*/ 	.word	index@(_ZN6matmul5helloEv)
        /*0008*/ 	.word	0x00000018


	//----- nvinfo : EIATTR_FRAME_SIZE
	.align		4
.L_2:
        /*000c*/ 	.byte	0x04, 0x11
        /*000e*/ 	.short	(.L_4 - .L_3)
	.align		4
.L_3:
        /*0010*/ 	.word	index@(_ZN6matmul5helloEv)
        /*0014*/ 	.word	0x00000008


	//----- nvinfo : EIATTR_REGCOUNT
	.align		4
.L_4:
        /*0018*/ 	.byte	0x04, 0x2f
        /*001a*/ 	.short	(.L_6 - .L_5)
	.align		4
.L_5:
        /*001c*/ 	.word	index@(_ZN6matmul5naiveEPKfS1_Pf)
        /*0020*/ 	.word	0x00000020


	//----- nvinfo : EIATTR_FRAME_SIZE
	.align		4
.L_6:
        /*0024*/ 	.byte	0x04, 0x11
        /*0026*/ 	.short	(.L_8 - .L_7)
	.align		4
.L_7:
        /*0028*/ 	.word	index@(_ZN6matmul5naiveEPKfS1_Pf)
        /*002c*/ 	.word	0x00000000


	//----- nvinfo : EIATTR_REGCOUNT
	.align		4
.L_8:
        /*0030*/ 	.byte	0x04, 0x2f
        /*0032*/ 	.short	(.L_10 - .L_9)
	.align		4
.L_9:
        /*0034*/ 	.word	index@(_ZN6matmul14cache_blockingEPKfS1_Pf)
        /*0038*/ 	.word	0x0000000a


	//----- nvinfo : EIATTR_FRAME_SIZE
	.align		4
.L_10:
        /*003c*/ 	.byte	0x04, 0x11
        /*003e*/ 	.short	(.L_12 - .L_11)
	.align		4
.L_11:
        /*0040*/ 	.word	index@(_ZN6matmul14cache_blockingEPKfS1_Pf)
        /*0044*/ 	.word	0x00000000


	//----- nvinfo : EIATTR_MIN_STACK_SIZE
	.align		4
.L_12:
        /*0048*/ 	.byte	0x04, 0x12
        /*004a*/ 	.short	(.L_14 - .L_13)
	.align		4
.L_13:
        /*004c*/ 	.word	index@(_ZN6matmul14cache_blockingEPKfS1_Pf)
        /*0050*/ 	.word	0x00000000


	//----- nvinfo : EIATTR_MIN_STACK_SIZE
	.align		4
.L_14:
        /*0054*/ 	.byte	0x04, 0x12
        /*0056*/ 	.short	(.L_16 - .L_15)
	.align		4
.L_15:
        /*0058*/ 	.word	index@(_ZN6matmul5naiveEPKfS1_Pf)
        /*005c*/ 	.word	0x00000000


	//----- nvinfo : EIATTR_MIN_STACK_SIZE
	.align		4
.L_16:
        /*0060*/ 	.byte	0x04, 0x12
        /*0062*/ 	.short	(.L_18 - .L_17)
	.align		4
.L_17:
        /*0064*/ 	.word	index@(_ZN6matmul5helloEv)
        /*0068*/ 	.word	0x00000008
.L_18:


//--------------------- .nv.compat                --------------------------
	.section	.nv.compat,"",@"SHT_CUDA_COMPAT_INFO"
	.align	4
        /*0000*/ 	.byte	0x02, 0x09, 0x00, 0x00, 0x02, 0x02, 0x01, 0x00, 0x02, 0x05, 0x05, 0x00, 0x03, 0x07, 0x01, 0x01
        /*0010*/ 	.byte	0x02, 0x03, 0x00, 0x00, 0x02, 0x06, 0x01, 0x00, 0x04, 0x0b, 0x08, 0x00, 0x09, 0x00, 0x00, 0x00
        /*0020*/ 	.byte	0x00, 0x00, 0x00, 0x00


//--------------------- .nv.info._ZN6matmul14cache_blockingEPKfS1_Pf --------------------------
	.section	.nv.info._ZN6matmul14cache_blockingEPKfS1_Pf,"",@"SHT_CUDA_INFO"
	.sectionflags	@""
	.align	4


	//----- nvinfo : EIATTR_CUDA_API_VERSION
	.align		4
        /*0000*/ 	.byte	0x04, 0x37
        /*0002*/ 	.short	(.L_20 - .L_19)
.L_19:
        /*0004*/ 	.word	0x00000082


	//----- nvinfo : EIATTR_KPARAM_INFO
	.align		4
.L_20:
        /*0008*/ 	.byte	0x04, 0x17
        /*000a*/ 	.short	(.L_22 - .L_21)
.L_21:
        /*000c*/ 	.word	0x00000000
        /*0010*/ 	.short	0x0002
        /*0012*/ 	.short	0x0010
        /*0014*/ 	.byte	0x00, 0xf5, 0x21, 0x00


	//----- nvinfo : EIATTR_KPARAM_INFO
	.align		4
.L_22:
        /*0018*/ 	.byte	0x04, 0x17
        /*001a*/ 	.short	(.L_24 - .L_23)
.L_23:
        /*001c*/ 	.word	0x00000000
        /*0020*/ 	.short	0x0001
        /*0022*/ 	.short	0x0008
        /*0024*/ 	.byte	0x00, 0xf5, 0x21, 0x00


	//----- nvinfo : EIATTR_KPARAM_INFO
	.align		4
.L_24:
        /*0028*/ 	.byte	0x04, 0x17
        /*002a*/ 	.short	(.L_26 - .L_25)
.L_25:
        /*002c*/ 	.word	0x00000000
        /*0030*/ 	.short	0x0000
        /*0032*/ 	.short	0x0000
        /*0034*/ 	.byte	0x00, 0xf5, 0x21, 0x00


	//----- nvinfo : EIATTR_SPARSE_MMA_MASK
	.align		4
.L_26:
        /*0038*/ 	.byte	0x03, 0x50
        /*003a*/ 	.short	0x0000


	//----- nvinfo : EIATTR_MAXREG_COUNT
	.align		4
        /*003c*/ 	.byte	0x03, 0x1b
        /*003e*/ 	.short	0x00ff


	//----- nvinfo : EIATTR_NUM_BARRIERS
	.align		4
        /*0040*/ 	.byte	0x02, 0x4c
        /*0042*/ 	.byte	0x01
	.zero		1


	//----- nvinfo : EIATTR_MERCURY_ISA_VERSION
	.align		4
        /*0044*/ 	.byte	0x03, 0x5f
        /*0046*/ 	.short	0x0101


	//----- nvinfo : EIATTR_VRC_CTA_INIT_COUNT
	.align		4
        /*0048*/ 	.byte	0x02, 0x4a
	.zero		1
	.zero		1


	//----- nvinfo : EIATTR_EXIT_INSTR_OFFSETS
	.align		4
        /*004c*/ 	.byte	0x04, 0x1c
        /*004e*/ 	.short	(.L_28 - .L_27)


	//   ....[0]....
.L_27:
        /*0050*/ 	.word	0x00001110


	//----- nvinfo : EIATTR_CBANK_PARAM_SIZE
	.align		4
.L_28:
        /*0054*/ 	.byte	0x03, 0x19
        /*0056*/ 	.short	0x0018


	//----- nvinfo : EIATTR_PARAM_CBANK
	.align		4
        /*0058*/ 	.byte	0x04, 0x0a
        /*005a*/ 	.short	(.L_30 - .L_29)
	.align		4
.L_29:
        /*005c*/ 	.word	index@(.nv.constant0._ZN6matmul14cache_blockingEPKfS1_Pf)
        /*0060*/ 	.short	0x0380
        /*0062*/ 	.short	0x0018


	//----- nvinfo : EIATTR_SW_WAR
	.align		4
.L_30:
        /*0064*/ 	.byte	0x04, 0x36
        /*0066*/ 	.short	(.L_32 - .L_31)
.L_31:
        /*0068*/ 	.word	0x00000008
.L_32:


//--------------------- .nv.info._ZN6matmul5naiveEPKfS1_Pf --------------------------
	.section	.nv.info._ZN6matmul5naiveEPKfS1_Pf,"",@"SHT_CUDA_INFO"
	.sectionflags	@""
	.align	4


	//----- nvinfo : EIATTR_CUDA_API_VERSION
	.align		4
        /*0000*/ 	.byte	0x04, 0x37
        /*0002*/ 	.short	(.L_34 - .L_33)
.L_33:
        /*0004*/ 	.word	0x00000082


	//----- nvinfo : EIATTR_KPARAM_INFO
	.align		4
.L_34:
        /*0008*/ 	.byte	0x04, 0x17
        /*000a*/ 	.short	(.L_36 - .L_35)
.L_35:
        /*000c*/ 	.word	0x00000000
        /*0010*/ 	.short	0x0002
        /*0012*/ 	.short	0x0010
        /*0014*/ 	.byte	0x00, 0xf5, 0x21, 0x00


	//----- nvinfo : EIATTR_KPARAM_INFO
	.align		4
.L_36:
        /*0018*/ 	.byte	0x04, 0x17
        /*001a*/ 	.short	(.L_38 - .L_37)
.L_37:
        /*001c*/ 	.word	0x00000000
        /*0020*/ 	.short	0x0001
        /*0022*/ 	.short	0x0008
        /*0024*/ 	.byte	0x00, 0xf5, 0x21, 0x00


	//----- nvinfo : EIATTR_KPARAM_INFO
	.align		4
.L_38:
        /*0028*/ 	.byte	0x04, 0x17
        /*002a*/ 	.short	(.L_40 - .L_39)
.L_39:
        /*002c*/ 	.word	0x00000000
        /*0030*/ 	.short	0x0000
        /*0032*/ 	.short	0x0000
        /*0034*/ 	.byte	0x00, 0xf5, 0x21, 0x00


	//----- nvinfo : EIATTR_SPARSE_MMA_MASK
	.align		4
.L_40:
        /*0038*/ 	.byte	0x03, 0x50
        /*003a*/ 	.short	0x0000


	//----- nvinfo : EIATTR_MAXREG_COUNT
	.align		4
        /*003c*/ 	.byte	0x03, 0x1b
        /*003e*/ 	.short	0x00ff


	//----- nvinfo : EIATTR_MERCURY_ISA_VERSION
	.align		4
        /*0040*/ 	.byte	0x03, 0x5f
        /*0042*/ 	.short	0x0101


	//----- nvinfo : EIATTR_VRC_CTA_INIT_COUNT
	.align		4
        /*0044*/ 	.byte	0x02, 0x4a
	.zero		1
	.zero		1


	//----- nvinfo : EIATTR_EXIT_INSTR_OFFSETS
	.align		4
        /*0048*/ 	.byte	0x04, 0x1c
        /*004a*/ 	.short	(.L_42 - .L_41)


	//   ....[0]....
.L_41:
        /*004c*/ 	.word	0x00000670


	//----- nvinfo : EIATTR_CBANK_PARAM_SIZE
	.align		4
.L_42:
        /*0050*/ 	.byte	0x03, 0x19
        /*0052*/ 	.short	0x0018


	//----- nvinfo : EIATTR_PARAM_CBANK
	.align		4
        /*0054*/ 	.byte	0x04, 0x0a
        /*0056*/ 	.short	(.L_44 - .L_43)
	.align		4
.L_43:
        /*0058*/ 	.word	index@(.nv.constant0._ZN6matmul5naiveEPKfS1_Pf)
        /*005c*/ 	.short	0x0380
        /*005e*/ 	.short	0x0018


	//----- nvinfo : EIATTR_SW_WAR
	.align		4
.L_44:
        /*0060*/ 	.byte	0x04, 0x36
        /*0062*/ 	.short	(.L_46 - .L_45)
.L_45:
        /*0064*/ 	.word	0x00000008
.L_46:


//--------------------- .nv.info._ZN6matmul5helloEv --------------------------
	.section	.nv.info._ZN6matmul5helloEv,"",@"SHT_CUDA_INFO"
	.sectionflags	@""
	.align	4


	//----- nvinfo : EIATTR_CUDA_API_VERSION
	.align		4
        /*0000*/ 	.byte	0x04, 0x37
        /*0002*/ 	.short	(.L_48 - .L_47)
.L_47:
        /*0004*/ 	.word	0x00000082


	//----- nvinfo : EIATTR_SPARSE_MMA_MASK
	.align		4
.L_48:
        /*0008*/ 	.byte	0x03, 0x50
        /*000a*/ 	.short	0x0000


	//----- nvinfo : EIATTR_MAXREG_COUNT
	.align		4
        /*000c*/ 	.byte	0x03, 0x1b
        /*000e*/ 	.short	0x00ff


	//----- nvinfo : EIATTR_EXTERNS
	.align		4
        /*0010*/ 	.byte	0x04, 0x0f
        /*0012*/ 	.short	(.L_50 - .L_49)


	//   ....[0]....
	.align		4
.L_49:
        /*0014*/ 	.word	index@(vprintf)


	//----- nvinfo : EIATTR_MERCURY_ISA_VERSION
	.align		4
.L_50:
        /*0018*/ 	.byte	0x03, 0x5f
        /*001a*/ 	.short	0x0101


	//----- nvinfo : EIATTR_VRC_CTA_INIT_COUNT
	.align		4
        /*001c*/ 	.byte	0x02, 0x4a
	.zero		1
	.zero		1


	//----- nvinfo : EIATTR_SYSCALL_OFFSETS
	.align		4
        /*0020*/ 	.byte	0x04, 0x46
        /*0022*/ 	.short	(.L_52 - .L_51)


	//   ....[0]....
.L_51:
        /*0024*/ 	.word	0x00000150


	//----- nvinfo : EIATTR_EXIT_INSTR_OFFSETS
	.align		4
.L_52:
        /*0028*/ 	.byte	0x04, 0x1c
        /*002a*/ 	.short	(.L_54 - .L_53)


	//   ....[0]....
.L_53:
        /*002c*/ 	.word	0x00000160


	//----- nvinfo : EIATTR_SW_WAR
	.align		4
.L_54:
        /*0030*/ 	.byte	0x04, 0x36
        /*0032*/ 	.short	(.L_56 - .L_55)
.L_55:
        /*0034*/ 	.word	0x00000008
.L_56:


//--------------------- .nv.callgraph             --------------------------
	.section	.nv.callgraph,"",@"SHT_CUDA_CALLGRAPH"
	.align	4
	.sectionentsize	8
	.align		4
        /*0000*/ 	.word	0x00000000
	.align		4
        /*0004*/ 	.word	0xffffffff
	.align		4
        /*0008*/ 	.word	index@(_ZN6matmul5helloEv)
	.align		4
        /*000c*/ 	.word	index@(vprintf)
	.align		4
        /*0010*/ 	.word	0x00000000
	.align		4
        /*0014*/ 	.word	0xfffffffe
	.align		4
        /*0018*/ 	.word	0x00000000
	.align		4
        /*001c*/ 	.word	0xfffffffd
	.align		4
        /*0020*/ 	.word	0x00000000
	.align		4
        /*0024*/ 	.word	0xfffffffc


//--------------------- .nv.constant4             --------------------------
	.section	.nv.constant4,"a",@progbits
	.align	8
	.align		8
.nv.constant4:
        /*0000*/ 	.dword	$str
	.align		8
        /*0008*/ 	.dword	vprintf


//--------------------- .text._ZN6matmul14cache_blockingEPKfS1_Pf --------------------------
	.section	.text._ZN6matmul14cache_blockingEPKfS1_Pf,"ax",@progbits
	.align	128
        .global         _ZN6matmul14cache_blockingEPKfS1_Pf
        .type           _ZN6matmul14cache_blockingEPKfS1_Pf,@function
        .size           _ZN6matmul14cache_blockingEPKfS1_Pf,(.L_x_5 - _ZN6matmul14cache_blockingEPKfS1_Pf)
        .other          _ZN6matmul14cache_blockingEPKfS1_Pf,@"STO_CUDA_ENTRY STV_DEFAULT"
_ZN6matmul14cache_blockingEPKfS1_Pf:
.text._ZN6matmul14cache_blockingEPKfS1_Pf:
[----:B------:R-:W-:Y:S08]  /*0000*/  LDC R1, c[0x0][0x37c] ;  /* 0x0000df00ff017b82 */ /* 0x000ff00000000800 */
[----:B------:R-:W-:Y:S06]  /*0010*/  BAR.SYNC.DEFER_BLOCKING 0x0 ;  /* 0x0000000000007b1d */ /* 0x000fec0000010000 */
[----:B------:R-:W0:Y:S02]  /*0020*/  LDCU UR4, c[0x0][0x360] ;  /* 0x00006c00ff0477ac */ /* 0x000e240008000800 */
[----:B------:R-:W1:Y:S01]  /*0030*/  LDC.64 R2, c[0x0][0x390] ;  /* 0x0000e400ff027b82 */ /* 0x000e620000000a00 */
[----:B------:R-:W0:Y:S01]  /*0040*/  S2R R0, SR_TID.Y ;  /* 0x0000000000007919 */ /* 0x000e220000002200 */
[----:B------:R-:W0:Y:S01]  /*0050*/  S2R R7, SR_TID.X ;  /* 0x0000000000077919 */ /* 0x000e220000002100 */
[----:B------:R-:W2:Y:S01]  /*0060*/  S2R R4, SR_CTAID.Y ;  /* 0x0000000000047919 */ /* 0x000ea20000002600 */
[----:B------:R-:W2:Y:S01]  /*0070*/  S2R R5, SR_CTAID.X ;  /* 0x0000000000057919 */ /* 0x000ea20000002500 */
[----:B0-----:R-:W-:Y:S01]  /*0080*/  IMAD R0, R0, UR4, R7 ;  /* 0x0000000400007c24 */ /* 0x001fe2000f8e0207 */
[----:B------:R-:W0:Y:S01]  /*0090*/  LDCU.64 UR4, c[0x0][0x358] ;  /* 0x00006b00ff0477ac */ /* 0x000e220008000a00 */
[----:B--2---:R-:W-:-:S03]  /*00a0*/  IMAD R5, R4, 0x1000, R5 ;  /* 0x0000100004057824 */ /* 0x004fc600078e0205 */
[C---:B------:R-:W-:Y:S01]  /*00b0*/  LOP3.LUT R4, R0.reuse, 0x1f, RZ, 0xc0, !PT ;  /* 0x0000001f00047812 */ /* 0x040fe200078ec0ff */
[----:B------:R-:W-:-:S03]  /*00c0*/  IMAD.SHL.U32 R0, R0, 0x80, RZ ;  /* 0x0000008000007824 */ /* 0x000fc600078e00ff */
[----:B------:R-:W-:Y:S02]  /*00d0*/  LEA R5, R5, R4, 0x5 ;  /* 0x0000000405057211 */ /* 0x000fe400078e28ff */
[----:B------:R-:W-:-:S04]  /*00e0*/  LOP3.LUT R0, R0, 0x1ffff000, RZ, 0xc0, !PT ;  /* 0x1ffff00000007812 */ /* 0x000fc800078ec0ff */
[----:B------:R-:W-:-:S05]  /*00f0*/  IADD3 R5, PT, PT, R0, R5, RZ ;  /* 0x0000000500057210 */ /* 0x000fca0007ffe0ff */
[----:B-1----:R-:W-:Y:S01]  /*0100*/  IMAD.WIDE.U32 R2, R5, 0x4, R2 ;  /* 0x0000000405027825 */ /* 0x002fe200078e0002 */
[----:B------:R-:W-:Y:S08]  /*0110*/  BAR.SYNC.DEFER_BLOCKING 0x0 ;  /* 0x0000000000007b1d */ /* 0x000ff00000010000 */
        /* <DEDUP_REMOVED lines=253> */
[----:B------:R-:W-:Y:S06]  /*10f0*/  BAR.SYNC.DEFER_BLOCKING 0x0 ;  /* 0x0000000000007b1d */ /* 0x000fec0000010000 */
[----:B0-----:R-:W-:Y:S01]  /*1100*/  STG.E desc[UR4][R2.64], RZ ;  /* 0x000000ff02007986 */ /* 0x001fe2000c101904 */
[----:B------:R-:W-:Y:S05]  /*1110*/  EXIT ;  /* 0x000000000000794d */ /* 0x000fea0003800000 */
.L_x_0:
[----:B------:R-:W-:-:S00]  /*1120*/  BRA `(.L_x_0) ;  /* 0xfffffffc00fc7947 */ /* 0x000fc0000383ffff */
[----:B------:R-:W-:-:S00]  /*1130*/  NOP ;  /* 0x0000000000007918 */ /* 0x000fc00000000000 */
        /* <DEDUP_REMOVED lines=12> */
.L_x_5:


//--------------------- .text._ZN6matmul5naiveEPKfS1_Pf --------------------------
	.section	.text._ZN6matmul5naiveEPKfS1_Pf,"ax",@progbits
	.align	128
        .global         _ZN6matmul5naiveEPKfS1_Pf
        .type           _ZN6matmul5naiveEPKfS1_Pf,@function
        .size           _ZN6matmul5naiveEPKfS1_Pf,(.L_x_6 - _ZN6matmul5naiveEPKfS1_Pf)
        .other          _ZN6matmul5naiveEPKfS1_Pf,@"STO_CUDA_ENTRY STV_DEFAULT"
_ZN6matmul5naiveEPKfS1_Pf:
.text._ZN6matmul5naiveEPKfS1_Pf:
[----:B------:R-:W-:Y:S01]  /*0000*/  LDC R1, c[0x0][0x37c] ;  /* 0x0000df00ff017b82 */ /* 0x000fe20000000800 */
[----:B------:R-:W0:Y:S07]  /*0010*/  S2R R0, SR_TID.Y ;  /* 0x0000000000007919 */ /* 0x000e2e0000002200 */
[----:B------:R-:W1:Y:S01]  /*0020*/  LDC R14, c[0x0][0x360] ;  /* 0x0000d800ff0e7b82 */ /* 0x000e620000000800 */
[----:B------:R-:W-:Y:S01]  /*0030*/  MOV R16, RZ ;  /* 0x000000ff00107202 */ /* 0x000fe20000000f00 */
[----:B------:R-:W2:Y:S01]  /*0040*/  LDCU.64 UR4, c[0x0][0x358] ;  /* 0x00006b00ff0477ac */ /* 0x000ea20008000a00 */
[----:B------:R-:W1:Y:S05]  /*0050*/  S2R R3, SR_TID.X ;  /* 0x0000000000037919 */ /* 0x000e6a0000002100 */
[----:B------:R-:W0:Y:S08]  /*0060*/  S2UR UR7, SR_CTAID.Y ;  /* 0x00000000000779c3 */ /* 0x000e300000002600 */
[----:B------:R-:W0:Y:S08]  /*0070*/  LDC R15, c[0x0][0x364] ;  /* 0x0000d900ff0f7b82 */ /* 0x000e300000000800 */
[----:B------:R-:W1:Y:S01]  /*0080*/  S2UR UR6, SR_CTAID.X ;  /* 0x00000000000679c3 */ /* 0x000e620000002500 */
[----:B0-----:R-:W-:-:S02]  /*0090*/  IMAD R15, R15, UR7, R0 ;  /* 0x000000070f0f7c24 */ /* 0x001fc4000f8e0200 */
[----:B------:R-:W-:Y:S02]  /*00a0*/  HFMA2 R0, -RZ, RZ, 0, 0 ;  /* 0x00000000ff007431 */ /* 0x000fe400000001ff */
[----:B-12---:R-:W-:-:S07]  /*00b0*/  IMAD R14, R14, UR6, R3 ;  /* 0x000000060e0e7c24 */ /* 0x006fce000f8e0203 */
.L_x_1:
[----:B------:R-:W0:Y:S01]  /*00c0*/  LDC.64 R6, c[0x0][0x388] ;  /* 0x0000e200ff067b82 */ /* 0x000e220000000a00 */
[----:B------:R-:W-:Y:S02]  /*00d0*/  LEA R19, R16, R14, 0xc ;  /* 0x0000000e10137211 */ /* 0x000fe400078e60ff */
[----:B------:R-:W-:Y:S02]  /*00e0*/  LEA R3, R15, R16, 0xc ;  /* 0x000000100f037211 */ /* 0x000fe400078e60ff */
[----:B------:R-:W-:-:S03]  /*00f0*/  IADD3 R13, PT, PT, R19, 0x1000, RZ ;  /* 0x00001000130d7810 */ /* 0x000fc60007ffe0ff */
[----:B------:R-:W1:Y:S01]  /*0100*/  LDC.64 R4, c[0x0][0x380] ;  /* 0x0000e000ff047b82 */ /* 0x000e620000000a00 */
[C---:B------:R-:W-:Y:S02]  /*0110*/  IADD3 R25, PT, PT, R19.reuse, 0x2000, RZ ;  /* 0x0000200013197810 */ /* 0x040fe40007ffe0ff */
[C---:B------:R-:W-:Y:S01]  /*0120*/  IADD3 R9, PT, PT, R19.reuse, 0x3000, RZ ;  /* 0x0000300013097810 */ /* 0x040fe20007ffe0ff */
[----:B0-----:R-:W-:-:S04]  /*0130*/  IMAD.WIDE.U32 R10, R19, 0x4, R6 ;  /* 0x00000004130a7825 */ /* 0x001fc800078e0006 */
[----:B------:R-:W-:Y:S01]  /*0140*/  IMAD.WIDE.U32 R12, R13, 0x4, R6 ;  /* 0x000000040d0c7825 */ /* 0x000fe200078e0006 */
[----:B------:R0:W2:Y:S03]  /*0150*/  LDG.E R28, desc[UR4][R10.64] ;  /* 0x000000040a1c7981 */ /* 0x0000a6000c1e1900 */
[----:B-1----:R-:W-:Y:S01]  /*0160*/  IMAD.WIDE.U32 R4, R3, 0x4, R4 ;  /* 0x0000000403047825 */ /* 0x002fe200078e0004 */
[----:B------:R1:W3:Y:S04]  /*0170*/  LDG.E R2, desc[UR4][R12.64] ;  /* 0x000000040c027981 */ /* 0x0002e8000c1e1900 */
[----:B------:R-:W2:Y:S01]  /*0180*/  LDG.E R3, desc[UR4][R4.64] ;  /* 0x0000000404037981 */ /* 0x000ea2000c1e1900 */
[----:B------:R-:W-:-:S03]  /*0190*/  IMAD.WIDE.U32 R24, R25, 0x4, R6 ;  /* 0x0000000419187825 */ /* 0x000fc600078e0006 */
[----:B------:R-:W3:Y:S01]  /*01a0*/  LDG.E R29, desc[UR4][R4.64+0x4] ;  /* 0x00000404041d7981 */ /* 0x000ee2000c1e1900 */
[----:B------:R-:W-:Y:S01]  /*01b0*/  IADD3 R17, PT, PT, R19, 0x4000, RZ ;  /* 0x0000400013117810 */ /* 0x000fe20007ffe0ff */
[----:B------:R-:W-:Y:S02]  /*01c0*/  IMAD.WIDE.U32 R8, R9, 0x4, R6 ;  /* 0x0000000409087825 */ /* 0x000fe400078e0006 */
[----:B------:R-:W4:Y:S01]  /*01d0*/  LDG.E R21, desc[UR4][R24.64] ;  /* 0x0000000418157981 */ /* 0x000f22000c1e1900 */
[----:B------:R-:W-:-:S03]  /*01e0*/  IADD3 R23, PT, PT, R19, 0x5000, RZ ;  /* 0x0000500013177810 */ /* 0x000fc60007ffe0ff */
[----:B------:R-:W4:Y:S01]  /*01f0*/  LDG.E R18, desc[UR4][R4.64+0x8] ;  /* 0x0000080404127981 */ /* 0x000f22000c1e1900 */
[----:B0-----:R-:W-:-:S03]  /*0200*/  IMAD.WIDE.U32 R10, R17, 0x4, R6 ;  /* 0x00000004110a7825 */ /* 0x001fc600078e0006 */
[----:B------:R0:W5:Y:S01]  /*0210*/  LDG.E R17, desc[UR4][R8.64] ;  /* 0x0000000408117981 */ /* 0x000162000c1e1900 */
[----:B-1----:R-:W-:-:S03]  /*0220*/  IADD3 R13, PT, PT, R19, 0x6000, RZ ;  /* 0x00006000130d7810 */ /* 0x002fc60007ffe0ff */
[----:B------:R-:W5:Y:S04]  /*0230*/  LDG.E R20, desc[UR4][R4.64+0xc] ;  /* 0x00000c0404147981 */ /* 0x000f68000c1e1900 */
[----:B------:R-:W5:Y:S01]  /*0240*/  LDG.E R22, desc[UR4][R10.64] ;  /* 0x000000040a167981 */ /* 0x000f62000c1e1900 */
[----:B0-----:R-:W-:-:S03]  /*0250*/  IMAD.WIDE.U32 R8, R23, 0x4, R6 ;  /* 0x0000000417087825 */ /* 0x001fc600078e0006 */
[----:B------:R-:W5:Y:S01]  /*0260*/  LDG.E R23, desc[UR4][R4.64+0x10] ;  /* 0x0000100404177981 */ /* 0x000f62000c1e1900 */
[----:B------:R-:W-:-:S03]  /*0270*/  IMAD.WIDE.U32 R12, R13, 0x4, R6 ;  /* 0x000000040d0c7825 */ /* 0x000fc600078e0006 */
[----:B------:R-:W5:Y:S04]  /*0280*/  LDG.E R25, desc[UR4][R8.64] ;  /* 0x0000000408197981 */ /* 0x000f68000c1e1900 */
[----:B------:R-:W5:Y:S04]  /*0290*/  LDG.E R24, desc[UR4][R4.64+0x14] ;  /* 0x0000140404187981 */ /* 0x000f68000c1e1900 */
[----:B------:R0:W5:Y:S04]  /*02a0*/  LDG.E R26, desc[UR4][R12.64] ;  /* 0x000000040c1a7981 */ /* 0x000168000c1e1900 */
[----:B------:R-:W5:Y:S01]  /*02b0*/  LDG.E R27, desc[UR4][R4.64+0x18] ;  /* 0x00001804041b7981 */ /* 0x000f62000c1e1900 */
[----:B0-----:R-:W-:-:S05]  /*02c0*/  IADD3 R13, PT, PT, R19, 0xa000, RZ ;  /* 0x0000a000130d7810 */ /* 0x001fca0007ffe0ff */
[----:B------:R-:W-:-:S04]  /*02d0*/  IMAD.WIDE.U32 R12, R13, 0x4, R6 ;  /* 0x000000040d0c7825 */ /* 0x000fc800078e0006 */
[----:B--2---:R-:W-:Y:S01]  /*02e0*/  FFMA R28, R3, R28, R0 ;  /* 0x0000001c031c7223 */ /* 0x004fe20000000000 */
[C---:B------:R-:W-:Y:S02]  /*02f0*/  IADD3 R3, PT, PT, R19.reuse, 0x7000, RZ ;  /* 0x0000700013037810 */ /* 0x040fe40007ffe0ff */
[----:B------:R-:W-:Y:S01]  /*0300*/  IADD3 R0, PT, PT, R19, 0x8000, RZ ;  /* 0x0000800013007810 */ /* 0x000fe20007ffe0ff */
[----:B---3--:R-:W-:Y:S02]  /*0310*/  FFMA R29, R29, R2, R28 ;  /* 0x000000021d1d7223 */ /* 0x008fe4000000001c */
[----:B------:R-:W-:Y:S01]  /*0320*/  IMAD.WIDE.U32 R2, R3, 0x4, R6 ;  /* 0x0000000403027825 */ /* 0x000fe200078e0006 */
[----:B------:R-:W-:-:S03]  /*0330*/  IADD3 R28, PT, PT, R19, 0x9000, RZ ;  /* 0x00009000131c7810 */ /* 0x000fc60007ffe0ff */
[----:B------:R-:W-:-:S04]  /*0340*/  IMAD.WIDE.U32 R10, R0, 0x4, R6 ;  /* 0x00000004000a7825 */ /* 0x000fc800078e0006 */
[----:B----4-:R-:W-:Y:S01]  /*0350*/  FFMA R29, R18, R21, R29 ;  /* 0x00000015121d7223 */ /* 0x010fe2000000001d */
[----:B------:R0:W2:Y:S01]  /*0360*/  LDG.E R0, desc[UR4][R2.64] ;  /* 0x0000000402007981 */ /* 0x0000a2000c1e1900 */
[----:B------:R-:W-:-:S03]  /*0370*/  IMAD.WIDE.U32 R8, R28, 0x4, R6 ;  /* 0x000000041c087825 */ /* 0x000fc600078e0006 */
[----:B------:R-:W2:Y:S01]  /*0380*/  LDG.E R21, desc[UR4][R4.64+0x1c] ;  /* 0x00001c0404157981 */ /* 0x000ea2000c1e1900 */
[----:B------:R-:W-:Y:S01]  /*0390*/  IADD3 R28, PT, PT, R19, 0xb000, RZ ;  /* 0x0000b000131c7810 */ /* 0x000fe20007ffe0ff */
[----:B-----5:R-:W-:Y:S02]  /*03a0*/  FFMA R20, R20, R17, R29 ;  /* 0x0000001114147223 */ /* 0x020fe4000000001d */
[----:B------:R-:W3:Y:S04]  /*03b0*/  LDG.E R10, desc[UR4][R10.64] ;  /* 0x000000040a0a7981 */ /* 0x000ee8000c1e1900 */
[----:B------:R-:W3:Y:S01]  /*03c0*/  LDG.E R17, desc[UR4][R4.64+0x20] ;  /* 0x0000200404117981 */ /* 0x000ee2000c1e1900 */
[----:B0-----:R-:W-:-:S04]  /*03d0*/  IMAD.WIDE.U32 R2, R28, 0x4, R6 ;  /* 0x000000041c027825 */ /* 0x001fc800078e0006 */
[----:B------:R-:W-:Y:S01]  /*03e0*/  FFMA R29, R23, R22, R20 ;  /* 0x00000016171d7223 */ /* 0x000fe20000000014 */
[----:B------:R0:W4:Y:S01]  /*03f0*/  LDG.E R18, desc[UR4][R8.64] ;  /* 0x0000000408127981 */ /* 0x000122000c1e1900 */
[----:B------:R-:W-:-:S03]  /*0400*/  IADD3 R28, PT, PT, R19, 0xc000, RZ ;  /* 0x0000c000131c7810 */ /* 0x000fc60007ffe0ff */
[----:B------:R-:W4:Y:S01]  /*0410*/  LDG.E R23, desc[UR4][R4.64+0x24] ;  /* 0x0000240404177981 */ /* 0x000f22000c1e1900 */
[----:B------:R-:W-:-:S03]  /*0420*/  FFMA R24, R24, R25, R29 ;  /* 0x0000001918187223 */ /* 0x000fc6000000001d */
[----:B------:R1:W5:Y:S01]  /*0430*/  LDG.E R11, desc[UR4][R12.64] ;  /* 0x000000040c0b7981 */ /* 0x000362000c1e1900 */
[----:B------:R-:W-:Y:S01]  /*0440*/  IADD3 R29, PT, PT, R19, 0xd000, RZ ;  /* 0x0000d000131d7810 */ /* 0x000fe20007ffe0ff */
[----:B0-----:R-:W-:Y:S02]  /*0450*/  IMAD.WIDE.U32 R8, R28, 0x4, R6 ;  /* 0x000000041c087825 */ /* 0x001fe400078e0006 */
[----:B------:R-:W5:Y:S02]  /*0460*/  LDG.E R22, desc[UR4][R4.64+0x28] ;  /* 0x0000280404167981 */ /* 0x000f64000c1e1900 */
[----:B------:R-:W-:Y:S02]  /*0470*/  FFMA R26, R27, R26, R24 ;  /* 0x0000001a1b1a7223 */ /* 0x000fe40000000018 */
[----:B------:R0:W5:Y:S01]  /*0480*/  LDG.E R20, desc[UR4][R2.64] ;  /* 0x0000000402147981 */ /* 0x000162000c1e1900 */
[----:B------:R-:W-:Y:S01]  /*0490*/  IADD3 R27, PT, PT, R19, 0xe000, RZ ;  /* 0x0000e000131b7810 */ /* 0x000fe20007ffe0ff */
[----:B-1----:R-:W-:-:S02]  /*04a0*/  IMAD.WIDE.U32 R12, R29, 0x4, R6 ;  /* 0x000000041d0c7825 */ /* 0x002fc400078e0006 */
[----:B------:R-:W5:Y:S01]  /*04b0*/  LDG.E R25, desc[UR4][R4.64+0x2c] ;  /* 0x00002c0404197981 */ /* 0x000f62000c1e1900 */
[----:B------:R-:W-:-:S03]  /*04c0*/  IADD3 R29, PT, PT, R19, 0xf000, RZ ;  /* 0x0000f000131d7810 */ /* 0x000fc60007ffe0ff */
[----:B------:R-:W5:Y:S01]  /*04d0*/  LDG.E R9, desc[UR4][R8.64] ;  /* 0x0000000408097981 */ /* 0x000f62000c1e1900 */
[----:B0-----:R-:W-:-:S03]  /*04e0*/  IMAD.WIDE.U32 R2, R27, 0x4, R6 ;  /* 0x000000041b027825 */ /* 0x001fc600078e0006 */
[----:B------:R-:W5:Y:S01]  /*04f0*/  LDG.E R24, desc[UR4][R4.64+0x30] ;  /* 0x0000300404187981 */ /* 0x000f62000c1e1900 */
[----:B------:R-:W-:-:S03]  /*0500*/  IMAD.WIDE.U32 R6, R29, 0x4, R6 ;  /* 0x000000041d067825 */ /* 0x000fc600078e0006 */
[----:B------:R-:W5:Y:S04]  /*0510*/  LDG.E R12, desc[UR4][R12.64] ;  /* 0x000000040c0c7981 */ /* 0x000f68000c1e1900 */
[----:B------:R-:W5:Y:S04]  /*0520*/  LDG.E R19, desc[UR4][R4.64+0x34] ;  /* 0x0000340404137981 */ /* 0x000f68000c1e1900 */
[----:B------:R-:W5:Y:S04]  /*0530*/  LDG.E R2, desc[UR4][R2.64] ;  /* 0x0000000402027981 */ /* 0x000f68000c1e1900 */
[----:B------:R-:W5:Y:S04]  /*0540*/  LDG.E R27, desc[UR4][R4.64+0x38] ;  /* 0x00003804041b7981 */ /* 0x000f68000c1e1900 */
[----:B------:R-:W5:Y:S04]  /*0550*/  LDG.E R28, desc[UR4][R4.64+0x3c] ;  /* 0x00003c04041c7981 */ /* 0x000f68000c1e1900 */
[----:B------:R-:W5:Y:S01]  /*0560*/  LDG.E R7, desc[UR4][R6.64] ;  /* 0x0000000406077981 */ /* 0x000f62000c1e1900 */
[----:B------:R-:W-:-:S04]  /*0570*/  IADD3 R16, PT, PT, R16, 0x10, RZ ;  /* 0x0000001010107810 */ /* 0x000fc80007ffe0ff */
[----:B------:R-:W-:Y:S01]  /*0580*/  ISETP.NE.AND P0, PT, R16, 0x1000, PT ;  /* 0x000010001000780c */ /* 0x000fe20003f05270 */
[----:B--2---:R-:W-:-:S04]  /*0590*/  FFMA R0, R21, R0, R26 ;  /* 0x0000000015007223 */ /* 0x004fc8000000001a */
[----:B---3--:R-:W-:-:S04]  /*05a0*/  FFMA R0, R17, R10, R0 ;  /* 0x0000000a11007223 */ /* 0x008fc80000000000 */
[----:B----4-:R-:W-:-:S04]  /*05b0*/  FFMA R23, R23, R18, R0 ;  /* 0x0000001217177223 */ /* 0x010fc80000000000 */
[----:B-----5:R-:W-:-:S04]  /*05c0*/  FFMA R22, R22, R11, R23 ;  /* 0x0000000b16167223 */ /* 0x020fc80000000017 */
[----:B------:R-:W-:-:S04]  /*05d0*/  FFMA R25, R25, R20, R22 ;  /* 0x0000001419197223 */ /* 0x000fc80000000016 */
[----:B------:R-:W-:-:S04]  /*05e0*/  FFMA R24, R24, R9, R25 ;  /* 0x0000000918187223 */ /* 0x000fc80000000019 */
[----:B------:R-:W-:-:S04]  /*05f0*/  FFMA R12, R19, R12, R24 ;  /* 0x0000000c130c7223 */ /* 0x000fc80000000018 */
[----:B------:R-:W-:-:S04]  /*0600*/  FFMA R27, R27, R2, R12 ;  /* 0x000000021b1b7223 */ /* 0x000fc8000000000c */
[----:B------:R-:W-:Y:S01]  /*0610*/  FFMA R0, R28, R7, R27 ;  /* 0x000000071c007223 */ /* 0x000fe2000000001b */
[----:B------:R-:W-:Y:S06]  /*0620*/  @P0 BRA `(.L_x_1) ;  /* 0xfffffff800a40947 */ /* 0x000fec000383ffff */
[----:B------:R-:W0:Y:S01]  /*0630*/  LDC.64 R2, c[0x0][0x390] ;  /* 0x0000e400ff027b82 */ /* 0x000e220000000a00 */
[----:B------:R-:W-:-:S05]  /*0640*/  LEA R15, R15, R14, 0xc ;  /* 0x0000000e0f0f7211 */ /* 0x000fca00078e60ff */
[----:B0-----:R-:W-:-:S05]  /*0650*/  IMAD.WIDE.U32 R2, R15, 0x4, R2 ;  /* 0x000000040f027825 */ /* 0x001fca00078e0002 */
[----:B------:R-:W-:Y:S01]  /*0660*/  STG.E desc[UR4][R2.64], R0 ;  /* 0x0000000002007986 */ /* 0x000fe2000c101904 */
[----:B------:R-:W-:Y:S05]  /*0670*/  EXIT ;  /* 0x000000000000794d */ /* 0x000fea0003800000 */
.L_x_2:
        /* <DEDUP_REMOVED lines=16> */
.L_x_6:


//--------------------- .text._ZN6matmul5helloEv  --------------------------
	.section	.text._ZN6matmul5helloEv,"ax",@progbits
	.align	128
        .global         _ZN6matmul5helloEv
        .type           _ZN6matmul5helloEv,@function
        .size           _ZN6matmul5helloEv,(.L_x_7 - _ZN6matmul5helloEv)
        .other          _ZN6matmul5helloEv,@"STO_CUDA_ENTRY STV_DEFAULT"
_ZN6matmul5helloEv:
.text._ZN6matmul5helloEv:
[----:B------:R-:W0:Y:S01]  /*0000*/  LDC R1, c[0x0][0x37c] ;  /* 0x0000df00ff017b82 */ /* 0x000e220000000800 */
[----:B------:R-:W1:Y:S01]  /*0010*/  S2R R0, SR_TID.X ;  /* 0x0000000000007919 */ /* 0x000e620000002100 */
[----:B------:R-:W2:Y:S06]  /*0020*/  LDCU UR5, c[0x0][0x2fc] ;  /* 0x00005f80ff0577ac */ /* 0x000eac0008000800 */
[----:B------:R-:W1:Y:S01]  /*0030*/  LDC R3, c[0x0][0x360] ;  /* 0x0000d800ff037b82 */ /* 0x000e620000000800 */
[----:B0-----:R-:W-:Y:S01]  /*0040*/  VIADD R1, R1, 0xfffffff8 ;  /* 0xfffffff801017836 */ /* 0x001fe20000000000 */
[----:B------:R-:W0:Y:S06]  /*0050*/  S2R R5, SR_TID.Y ;  /* 0x0000000000057919 */ /* 0x000e2c0000002200 */
[----:B------:R-:W1:Y:S08]  /*0060*/  S2UR UR4, SR_CTAID.X ;  /* 0x00000000000479c3 */ /* 0x000e700000002500 */
[----:B------:R-:W0:Y:S08]  /*0070*/  S2UR UR6, SR_CTAID.Y ;  /* 0x00000000000679c3 */ /* 0x000e300000002600 */
[----:B------:R-:W0:Y:S01]  /*0080*/  LDC R2, c[0x0][0x364] ;  /* 0x0000d900ff027b82 */ /* 0x000e220000000800 */
[----:B-1----:R-:W-:Y:S01]  /*0090*/  IMAD R3, R3, UR4, R0 ;  /* 0x0000000403037c24 */ /* 0x002fe2000f8e0200 */
[----:B------:R-:W-:Y:S01]  /*00a0*/  MOV R0, 0x8 ;  /* 0x0000000800007802 */ /* 0x000fe20000000f00 */
[----:B------:R-:W1:Y:S05]  /*00b0*/  LDCU UR4, c[0x0][0x2f8] ;  /* 0x00005f00ff0477ac */ /* 0x000e6a0008000800 */
[----:B------:R3:W4:Y:S01]  /*00c0*/  LDC.64 R8, c[0x4][R0] ;  /* 0x0100000000087b82 */ /* 0x0007220000000a00 */
[----:B0-----:R-:W-:Y:S01]  /*00d0*/  IMAD R2, R2, UR6, R5 ;  /* 0x0000000602027c24 */ /* 0x001fe2000f8e0205 */
[----:B------:R-:W0:Y:S01]  /*00e0*/  LDCU.64 UR6, c[0x4][URZ] ;  /* 0x01000000ff0677ac */ /* 0x000e220008000a00 */
[----:B-1----:R-:W-:-:S03]  /*00f0*/  IADD3 R6, P0, PT, R1, UR4, RZ ;  /* 0x0000000401067c10 */ /* 0x002fc6000ff1e0ff */
[----:B------:R3:W-:Y:S01]  /*0100*/  STL.64 [R1], R2 ;  /* 0x0000000201007387 */ /* 0x0007e20000100a00 */
[----:B--2---:R-:W-:Y:S01]  /*0110*/  IADD3.X R7, PT, PT, RZ, UR5, RZ, P0, !PT ;  /* 0x00000005ff077c10 */ /* 0x004fe200087fe4ff */
[----:B0-----:R-:W-:Y:S01]  /*0120*/  IMAD.U32 R4, RZ, RZ, UR6 ;  /* 0x00000006ff047e24 */ /* 0x001fe2000f8e00ff */
[----:B---34-:R-:W-:-:S07]  /*0130*/  MOV R5, UR7 ;  /* 0x0000000700057c02 */ /* 0x018fce0008000f00 */
[----:B------:R-:W-:-:S07]  /*0140*/  LEPC R20, `(.L_x_3) ;  /* 0x000000001014794e */ /* 0x000fce0000000000 */
[----:B------:R-:W-:Y:S05]  /*0150*/  CALL.ABS.NOINC R8 ;  /* 0x0000000008007343 */ /* 0x000fea0003c00000 */
.L_x_3:
[----:B------:R-:W-:Y:S05]  /*0160*/  EXIT ;  /* 0x000000000000794d */ /* 0x000fea0003800000 */
.L_x_4:
        /* <DEDUP_REMOVED lines=9> */
.L_x_7:


//--------------------- .nv.global.init           --------------------------
	.section	.nv.global.init,"aw",@progbits
.nv.global.init:
	.type		$str,@object
	.size		$str,(.L_0 - $str)
$str:
        /*0000*/ 	.byte	0x72, 0x6f, 0x77, 0x3a, 0x20, 0x25, 0x64, 0x2c, 0x20, 0x63, 0x6f, 0x6c, 0x3a, 0x20, 0x25, 0x64
        /*0010*/ 	.byte	0x0a, 0x00
.L_0:


//--------------------- .nv.shared.reserved.0     --------------------------
	.section	.nv.shared.reserved.0,"aw",@nobits
	.weak		__nv_reservedSMEM_offset_0_alias
	.size		__nv_reservedSMEM_offset_0_alias, 0, 64
	.other		__nv_reservedSMEM_offset_0_alias,@"STO_CUDA_RESERVED_SHARED STV_DEFAULT"
__nv_reservedSMEM_offset_0_alias:
	.zero		0
	.zero		64


//--------------------- .nv.constant0._ZN6matmul14cache_blockingEPKfS1_Pf --------------------------
	.section	.nv.constant0._ZN6matmul14cache_blockingEPKfS1_Pf,"a",@progbits
	.sectionflags	@""
	.align	4
.nv.constant0._ZN6matmul14cache_blockingEPKfS1_Pf:
	.zero		920


//--------------------- .nv.constant0._ZN6matmul5naiveEPKfS1_Pf --------------------------
	.section	.nv.constant0._ZN6matmul5naiveEPKfS1_Pf,"a",@progbits
	.sectionflags	@""
	.align	4
.nv.constant0._ZN6matmul5naiveEPKfS1_Pf:
	.zero		920


//--------------------- .nv.constant0._ZN6matmul5helloEv --------------------------
	.section	.nv.constant0._ZN6matmul5helloEv,"a",@progbits
	.sectionflags	@""
	.align	4
.nv.constant0._ZN6matmul5helloEv:
	.zero		896


//--------------------- SYMBOLS --------------------------

	.type		.nv.reservedSmem.offset0,@object
	.size		.nv.reservedSmem.offset0,0x4
	.type		vprintf,@function
